//
// Generated by NVIDIA NVVM Compiler
//
// Compiler Build ID: CL-36424714
// Cuda compilation tools, release 13.0, V13.0.88
// Based on NVVM 20.0.0
//

.version 9.0
.target sm_100
.address_size 64

	// .globl	_Z6kernelPfS_

.visible .entry _Z6kernelPfS_(
	.param .u64 .ptr .align 1 _Z6kernelPfS__param_0,
	.param .u64 .ptr .align 1 _Z6kernelPfS__param_1
)
{
	.reg .pred 	%p<3>;
	.reg .b32 	%r<5>;
	.reg .b32 	%f<6>;
	.reg .b64 	%rd<8>;

	ld.param.u64 	%rd1, [_Z6kernelPfS__param_0];
	ld.param.u64 	%rd2, [_Z6kernelPfS__param_1];
	mov.u32 	%r2, %tid.x;
	mov.u32 	%r3, %ctaid.x;
	mov.u32 	%r4, %ntid.x;
	mad.lo.s32 	%r1, %r3, %r4, %r2;
	setp.eq.s32 	%p1, %r1, 0;
	@%p1 bra 	$L__BB0_3;
	setp.eq.s32 	%p2, %r1, 31;
	@%p2 bra 	$L__BB0_3;
	cvta.to.global.u64 	%rd3, %rd1;
	cvta.to.global.u64 	%rd4, %rd2;
	mul.wide.s32 	%rd5, %r1, 4;
	add.s64 	%rd6, %rd3, %rd5;
	ld.global.f32 	%f1, [%rd6+-4];
	ld.global.f32 	%f2, [%rd6];
	add.f32 	%f3, %f1, %f2;
	ld.global.f32 	%f4, [%rd6+4];
	add.f32 	%f5, %f3, %f4;
	add.s64 	%rd7, %rd4, %rd5;
	st.global.f32 	[%rd7], %f5;
$L__BB0_3:
	ret;

}


// ===== COMPILED SASS (sm_100) =====

	.target	sm_100

	.elftype	@"ET_EXEC"


//--------------------- .note.nv.tkinfo           --------------------------
	.section	.note.nv.tkinfo,"",@"SHT_NOTE"
	.sectionflags	@"SHF_NOTE_NV_TKINFO"
	.tkinfo
        /*0018*/ 	.word	0x00000002
        /*0030*/ 	.string	""
        /*0030*/ 	.string	"ptxas"
        /*0030*/ 	.string	"Cuda compilation tools, release 13.0, V13.0.88"
        /*0030*/ 	.string	"Build cuda_13.0.r13.0/compiler.36424714_0"
        /*0030*/ 	.string	"-arch sm_100 -m 64 "



//--------------------- .note.nv.cuinfo           --------------------------
	.section	.note.nv.cuinfo,"",@"SHT_NOTE"
	.sectionflags	@"SHF_NOTE_NV_CUINFO"
        /*0018*/ 	.short	0x0002
        /*001a*/ 	.short	0x0064
        /*001c*/ 	.short	0x0082
	.zero		2


//--------------------- .nv.info                  --------------------------
	.section	.nv.info,"",@"SHT_CUDA_INFO"
	.align	4


	//----- nvinfo : EIATTR_REGCOUNT
	.align		4
        /*0000*/ 	.byte	0x04, 0x2f
        /*0002*/ 	.short	(.L_1 - .L_0)
	.align		4
.L_0:
        /*0004*/ 	.word	index@(_Z6kernelPfS_)
        /*0008*/ 	.word	0x0000000e


	//----- nvinfo : EIATTR_FRAME_SIZE
	.align		4
.L_1:
        /*000c*/ 	.byte	0x04, 0x11
        /*000e*/ 	.short	(.L_3 - .L_2)
	.align		4
.L_2:
        /*0010*/ 	.word	index@(_Z6kernelPfS_)
        /*0014*/ 	.word	0x00000000


	//----- nvinfo : EIATTR_MIN_STACK_SIZE
	.align		4
.L_3:
        /*0018*/ 	.byte	0x04, 0x12
        /*001a*/ 	.short	(.L_5 - .L_4)
	.align		4
.L_4:
        /*001c*/ 	.word	index@(_Z6kernelPfS_)
        /*0020*/ 	.word	0x00000000
.L_5:


//--------------------- .nv.compat                --------------------------
	.section	.nv.compat,"",@"SHT_CUDA_COMPAT_INFO"
	.align	4
        /*0000*/ 	.byte	0x02, 0x09, 0x00, 0x00, 0x02, 0x02, 0x01, 0x00, 0x02, 0x05, 0x05, 0x00, 0x03, 0x07, 0x01, 0x01
        /*0010*/ 	.byte	0x02, 0x03, 0x00, 0x00, 0x02, 0x06, 0x01, 0x00, 0x04, 0x0b, 0x08, 0x00, 0x09, 0x00, 0x00, 0x00
        /*0020*/ 	.byte	0x00, 0x00, 0x00, 0x00


//--------------------- .nv.info._Z6kernelPfS_    --------------------------
	.section	.nv.info._Z6kernelPfS_,"",@"SHT_CUDA_INFO"
	.sectionflags	@""
	.align	4


	//----- nvinfo : EIATTR_CUDA_API_VERSION
	.align		4
        /*0000*/ 	.byte	0x04, 0x37
        /*0002*/ 	.short	(.L_7 - .L_6)
.L_6:
        /*0004*/ 	.word	0x00000082


	//----- nvinfo : EIATTR_KPARAM_INFO
	.align		4
.L_7:
        /*0008*/ 	.byte	0x04, 0x17
        /*000a*/ 	.short	(.L_9 - .L_8)
.L_8:
        /*000c*/ 	.word	0x00000000
        /*0010*/ 	.short	0x0001
        /*0012*/ 	.short	0x0008
        /*0014*/ 	.byte	0x00, 0xf5, 0x21, 0x00


	//----- nvinfo : EIATTR_KPARAM_INFO
	.align		4
.L_9:
        /*0018*/ 	.byte	0x04, 0x17
        /*001a*/ 	.short	(.L_11 - .L_10)
.L_10:
        /*001c*/ 	.word	0x00000000
        /*0020*/ 	.short	0x0000
        /*0022*/ 	.short	0x0000
        /*0024*/ 	.byte	0x00, 0xf5, 0x21, 0x00


	//----- nvinfo : EIATTR_SPARSE_MMA_MASK
	.align		4
.L_11:
        /*0028*/ 	.byte	0x03, 0x50
        /*002a*/ 	.short	0x0000


	//----- nvinfo : EIATTR_MAXREG_COUNT
	.align		4
        /*002c*/ 	.byte	0x03, 0x1b
        /*002e*/ 	.short	0x00ff


	//----- nvinfo : EIATTR_MERCURY_ISA_VERSION
	.align		4
        /*0030*/ 	.byte	0x03, 0x5f
        /*0032*/ 	.short	0x0101


	//----- nvinfo : EIATTR_VRC_CTA_INIT_COUNT
	.align		4
        /*0034*/ 	.byte	0x02, 0x4a
	.zero		1
	.zero		1


	//----- nvinfo : EIATTR_EXIT_INSTR_OFFSETS
	.align		4
        /*0038*/ 	.byte	0x04, 0x1c
        /*003a*/ 	.short	(.L_13 - .L_12)


	//   ....[0]....
.L_12:
        /*003c*/ 	.word	0x00000060


	//   ....[1]....
        /*0040*/ 	.word	0x00000080


	//   ....[2]....
        /*0044*/ 	.word	0x00000140


	//----- nvinfo : EIATTR_CBANK_PARAM_SIZE
	.align		4
.L_13:
        /*0048*/ 	.byte	0x03, 0x19
        /*004a*/ 	.short	0x0010


	//----- nvinfo : EIATTR_PARAM_CBANK
	.align		4
        /*004c*/ 	.byte	0x04, 0x0a
        /*004e*/ 	.short	(.L_15 - .L_14)
	.align		4
.L_14:
        /*0050*/ 	.word	index@(.nv.constant0._Z6kernelPfS_)
        /*0054*/ 	.short	0x0380
        /*0056*/ 	.short	0x0010


	//----- nvinfo : EIATTR_SW_WAR
	.align		4
.L_15:
        /*0058*/ 	.byte	0x04, 0x36
        /*005a*/ 	.short	(.L_17 - .L_16)
.L_16:
        /*005c*/ 	.word	0x00000008
.L_17:


//--------------------- .nv.callgraph             --------------------------
	.section	.nv.callgraph,"",@"SHT_CUDA_CALLGRAPH"
	.align	4
	.sectionentsize	8
	.align		4
        /*0000*/ 	.word	0x00000000
	.align		4
        /*0004*/ 	.word	0xffffffff
	.align		4
        /*0008*/ 	.word	0x00000000
	.align		4
        /*000c*/ 	.word	0xfffffffe
	.align		4
        /*0010*/ 	.word	0x00000000
	.align		4
        /*0014*/ 	.word	0xfffffffd
	.align		4
        /*0018*/ 	.word	0x00000000
	.align		4
        /*001c*/ 	.word	0xfffffffc


//--------------------- .text._Z6kernelPfS_       --------------------------
	.section	.text._Z6kernelPfS_,"ax",@progbits
	.align	128
        .global         _Z6kernelPfS_
        .type           _Z6kernelPfS_,@function
        .size           _Z6kernelPfS_,(.L_x_1 - _Z6kernelPfS_)
        .other          _Z6kernelPfS_,@"STO_CUDA_ENTRY STV_DEFAULT"
_Z6kernelPfS_:
.text._Z6kernelPfS_:
[----:B------:R-:W-:Y:S01]  /*0000*/  LDC R1, c[0x0][0x37c] ;  /* 0x0000df00ff017b82 */ /* 0x000fe20000000800 */
[----:B------:R-:W0:Y:S07]  /*0010*/  S2R R7, SR_TID.X ;  /* 0x0000000000077919 */ /* 0x000e2e0000002100 */
[----:B------:R-:W0:Y:S08]  /*0020*/  S2UR UR4, SR_CTAID.X ;  /* 0x00000000000479c3 */ /* 0x000e300000002500 */
[----:B------:R-:W0:Y:S02]  /*0030*/  LDC R0, c[0x0][0x360] ;  /* 0x0000d800ff007b82 */ /* 0x000e240000000800 */
[----:B0-----:R-:W-:-:S05]  /*0040*/  IMAD R7, R0, UR4, R7 ;  /* 0x0000000400077c24 */ /* 0x001fca000f8e0207 */
[----:B------:R-:W-:-:S13]  /*0050*/  ISETP.NE.AND P0, PT, R7, RZ, PT ;  /* 0x000000ff0700720c */ /* 0x000fda0003f05270 */
[----:B------:R-:W-:Y:S05]  /*0060*/  @!P0 EXIT ;  /* 0x000000000000894d */ /* 0x000fea0003800000 */
[----:B------:R-:W-:-:S13]  /*0070*/  ISETP.NE.AND P0, PT, R7, 0x1f, PT ;  /* 0x0000001f0700780c */ /* 0x000fda0003f05270 */
[----:B------:R-:W-:Y:S05]  /*0080*/  @!P0 EXIT ;  /* 0x000000000000894d */ /* 0x000fea0003800000 */
[----:B------:R-:W0:Y:S01]  /*0090*/  LDC.64 R2, c[0x0][0x380] ;  /* 0x0000e000ff027b82 */ /* 0x000e220000000a00 */
[----:B------:R-:W1:Y:S07]  /*00a0*/  LDCU.64 UR4, c[0x0][0x358] ;  /* 0x00006b00ff0477ac */ /* 0x000e6e0008000a00 */
[----:B------:R-:W2:Y:S01]  /*00b0*/  LDC.64 R4, c[0x0][0x388] ;  /* 0x0000e200ff047b82 */ /* 0x000ea20000000a00 */
[----:B0-----:R-:W-:-:S05]  /*00c0*/  IMAD.WIDE R2, R7, 0x4, R2 ;  /* 0x0000000407027825 */ /* 0x001fca00078e0202 */
[----:B-1----:R-:W3:Y:S04]  /*00d0*/  LDG.E R0, desc[UR4][R2.64+-0x4] ;  /* 0xfffffc0402007981 */ /* 0x002ee8000c1e1900 */
[----:B------:R-:W3:Y:S04]  /*00e0*/  LDG.E R9, desc[UR4][R2.64] ;  /* 0x0000000402097981 */ /* 0x000ee8000c1e1900 */
[----:B------:R-:W4:Y:S01]  /*00f0*/  LDG.E R11, desc[UR4][R2.64+0x4] ;  /* 0x00000404020b7981 */ /* 0x000f22000c1e1900 */
[----:B--2---:R-:W-:-:S04]  /*0100*/  IMAD.WIDE R4, R7, 0x4, R4 ;  /* 0x0000000407047825 */ /* 0x004fc800078e0204 */
[----:B---3--:R-:W-:-:S04]  /*0110*/  FADD R0, R0, R9 ;  /* 0x0000000900007221 */ /* 0x008fc80000000000 */
[----:B----4-:R-:W-:-:S05]  /*0120*/  FADD R11, R0, R11 ;  /* 0x0000000b000b7221 */ /* 0x010fca0000000000 */
[----:B------:R-:W-:Y:S01]  /*0130*/  STG.E desc[UR4][R4.64], R11 ;  /* 0x0000000b04007986 */ /* 0x000fe2000c101904 */
[----:B------:R-:W-:Y:S05]  /*0140*/  EXIT ;  /* 0x000000000000794d */ /* 0x000fea0003800000 */
.L_x_0:
[----:B------:R-:W-:-:S00]  /*0150*/  BRA `(.L_x_0) ;  /* 0xfffffffc00fc7947 */ /* 0x000fc0000383ffff */
[----:B------:R-:W-:-:S00]  /*0160*/  NOP ;  /* 0x0000000000007918 */ /* 0x000fc00000000000 */
        /* <DEDUP_REMOVED lines=9> */
.L_x_1:


//--------------------- .nv.shared.reserved.0     --------------------------
	.section	.nv.shared.reserved.0,"aw",@nobits
	.weak		__nv_reservedSMEM_offset_0_alias
	.size		__nv_reservedSMEM_offset_0_alias, 0, 64
	.other		__nv_reservedSMEM_offset_0_alias,@"STO_CUDA_RESERVED_SHARED STV_DEFAULT"
__nv_reservedSMEM_offset_0_alias:
	.zero		0
	.zero		64


//--------------------- .nv.constant0._Z6kernelPfS_ --------------------------
	.section	.nv.constant0._Z6kernelPfS_,"a",@progbits
	.sectionflags	@""
	.align	4
.nv.constant0._Z6kernelPfS_:
	.zero		912


//--------------------- SYMBOLS --------------------------

	.type		.nv.reservedSmem.offset0,@object
	.size		.nv.reservedSmem.offset0,0x4
